//
// Generated by NVIDIA NVVM Compiler
//
// Compiler Build ID: CL-36424714
// Cuda compilation tools, release 13.0, V13.0.88
// Based on NVVM 20.0.0
//

.version 9.0
.target sm_100
.address_size 64

	// .globl	_Z11matMulTiledPKfS0_Pfiii
// _ZZ11matMulTiledPKfS0_PfiiiE3s_A has been demoted
// _ZZ11matMulTiledPKfS0_PfiiiE3s_B has been demoted

.visible .entry _Z11matMulTiledPKfS0_Pfiii(
	.param .u64 .ptr .align 1 _Z11matMulTiledPKfS0_Pfiii_param_0,
	.param .u64 .ptr .align 1 _Z11matMulTiledPKfS0_Pfiii_param_1,
	.param .u64 .ptr .align 1 _Z11matMulTiledPKfS0_Pfiii_param_2,
	.param .u32 _Z11matMulTiledPKfS0_Pfiii_param_3,
	.param .u32 _Z11matMulTiledPKfS0_Pfiii_param_4,
	.param .u32 _Z11matMulTiledPKfS0_Pfiii_param_5
)
{
	.reg .pred 	%p<26>;
	.reg .b32 	%r<32>;
	.reg .b32 	%f<225>;
	.reg .b64 	%rd<19>;
	// demoted variable
	.shared .align 4 .b8 _ZZ11matMulTiledPKfS0_PfiiiE3s_A[1024];
	// demoted variable
	.shared .align 4 .b8 _ZZ11matMulTiledPKfS0_PfiiiE3s_B[1024];
	ld.param.u64 	%rd4, [_Z11matMulTiledPKfS0_Pfiii_param_0];
	ld.param.u64 	%rd5, [_Z11matMulTiledPKfS0_Pfiii_param_1];
	ld.param.u64 	%rd3, [_Z11matMulTiledPKfS0_Pfiii_param_2];
	cvta.to.global.u64 	%rd1, %rd5;
	cvta.to.global.u64 	%rd6, %rd4;
	mov.u32 	%r11, %ctaid.y;
	shl.b32 	%r12, %r11, 4;
	mov.u32 	%r1, %tid.y;
	add.s32 	%r2, %r12, %r1;
	mov.u32 	%r13, %ctaid.x;
	shl.b32 	%r14, %r13, 4;
	mov.u32 	%r3, %tid.x;
	add.s32 	%r4, %r14, %r3;
	shl.b32 	%r5, %r2, 6;
	add.s32 	%r15, %r5, %r3;
	shl.b32 	%r16, %r1, 6;
	add.s32 	%r6, %r4, %r16;
	or.b32  	%r17, %r2, %r3;
	and.b32  	%r18, %r17, 2097088;
	setp.ne.s32 	%p1, %r18, 0;
	mul.wide.u32 	%rd7, %r15, 4;
	add.s64 	%rd2, %rd6, %rd7;
	mov.f32 	%f217, 0f00000000;
	@%p1 bra 	$L__BB0_2;
	ld.global.f32 	%f217, [%rd2];
$L__BB0_2:
	mov.u32 	%r20, _ZZ11matMulTiledPKfS0_PfiiiE3s_A;
	add.s32 	%r7, %r20, %r16;
	shl.b32 	%r21, %r3, 2;
	add.s32 	%r8, %r7, %r21;
	setp.gt.s32 	%p2, %r4, 63;
	st.shared.f32 	[%r8], %f217;
	setp.gt.u32 	%p3, %r1, 63;
	mov.f32 	%f218, 0f00000000;
	or.pred  	%p4, %p2, %p3;
	@%p4 bra 	$L__BB0_4;
	mul.wide.u32 	%rd8, %r6, 4;
	add.s64 	%rd9, %rd1, %rd8;
	ld.global.f32 	%f218, [%rd9];
$L__BB0_4:
	mov.u32 	%r23, _ZZ11matMulTiledPKfS0_PfiiiE3s_B;
	add.s32 	%r10, %r23, %r21;
	add.s32 	%r9, %r10, %r16;
	setp.gt.u32 	%p5, %r2, 63;
	st.shared.f32 	[%r9], %f218;
	bar.sync 	0;
	ld.shared.f32 	%f24, [%r7];
	ld.shared.f32 	%f25, [%r10];
	fma.rn.f32 	%f26, %f24, %f25, 0f00000000;
	ld.shared.f32 	%f27, [%r7+4];
	ld.shared.f32 	%f28, [%r10+64];
	fma.rn.f32 	%f29, %f27, %f28, %f26;
	ld.shared.f32 	%f30, [%r7+8];
	ld.shared.f32 	%f31, [%r10+128];
	fma.rn.f32 	%f32, %f30, %f31, %f29;
	ld.shared.f32 	%f33, [%r7+12];
	ld.shared.f32 	%f34, [%r10+192];
	fma.rn.f32 	%f35, %f33, %f34, %f32;
	ld.shared.f32 	%f36, [%r7+16];
	ld.shared.f32 	%f37, [%r10+256];
	fma.rn.f32 	%f38, %f36, %f37, %f35;
	ld.shared.f32 	%f39, [%r7+20];
	ld.shared.f32 	%f40, [%r10+320];
	fma.rn.f32 	%f41, %f39, %f40, %f38;
	ld.shared.f32 	%f42, [%r7+24];
	ld.shared.f32 	%f43, [%r10+384];
	fma.rn.f32 	%f44, %f42, %f43, %f41;
	ld.shared.f32 	%f45, [%r7+28];
	ld.shared.f32 	%f46, [%r10+448];
	fma.rn.f32 	%f47, %f45, %f46, %f44;
	ld.shared.f32 	%f48, [%r7+32];
	ld.shared.f32 	%f49, [%r10+512];
	fma.rn.f32 	%f50, %f48, %f49, %f47;
	ld.shared.f32 	%f51, [%r7+36];
	ld.shared.f32 	%f52, [%r10+576];
	fma.rn.f32 	%f53, %f51, %f52, %f50;
	ld.shared.f32 	%f54, [%r7+40];
	ld.shared.f32 	%f55, [%r10+640];
	fma.rn.f32 	%f56, %f54, %f55, %f53;
	ld.shared.f32 	%f57, [%r7+44];
	ld.shared.f32 	%f58, [%r10+704];
	fma.rn.f32 	%f59, %f57, %f58, %f56;
	ld.shared.f32 	%f60, [%r7+48];
	ld.shared.f32 	%f61, [%r10+768];
	fma.rn.f32 	%f62, %f60, %f61, %f59;
	ld.shared.f32 	%f63, [%r7+52];
	ld.shared.f32 	%f64, [%r10+832];
	fma.rn.f32 	%f65, %f63, %f64, %f62;
	ld.shared.f32 	%f66, [%r7+56];
	ld.shared.f32 	%f67, [%r10+896];
	fma.rn.f32 	%f68, %f66, %f67, %f65;
	ld.shared.f32 	%f69, [%r7+60];
	ld.shared.f32 	%f70, [%r10+960];
	fma.rn.f32 	%f5, %f69, %f70, %f68;
	bar.sync 	0;
	setp.gt.u32 	%p6, %r3, 47;
	mov.f32 	%f219, 0f00000000;
	or.pred  	%p7, %p5, %p6;
	@%p7 bra 	$L__BB0_6;
	ld.global.f32 	%f219, [%rd2+64];
$L__BB0_6:
	setp.gt.s32 	%p8, %r4, 63;
	st.shared.f32 	[%r8], %f219;
	setp.gt.u32 	%p9, %r1, 47;
	mov.f32 	%f220, 0f00000000;
	or.pred  	%p10, %p8, %p9;
	@%p10 bra 	$L__BB0_8;
	add.s32 	%r26, %r6, 1024;
	mul.wide.u32 	%rd10, %r26, 4;
	add.s64 	%rd11, %rd1, %rd10;
	ld.global.f32 	%f220, [%rd11];
$L__BB0_8:
	setp.gt.u32 	%p11, %r2, 63;
	st.shared.f32 	[%r9], %f220;
	bar.sync 	0;
	ld.shared.f32 	%f73, [%r7];
	ld.shared.f32 	%f74, [%r10];
	fma.rn.f32 	%f75, %f73, %f74, %f5;
	ld.shared.f32 	%f76, [%r7+4];
	ld.shared.f32 	%f77, [%r10+64];
	fma.rn.f32 	%f78, %f76, %f77, %f75;
	ld.shared.f32 	%f79, [%r7+8];
	ld.shared.f32 	%f80, [%r10+128];
	fma.rn.f32 	%f81, %f79, %f80, %f78;
	ld.shared.f32 	%f82, [%r7+12];
	ld.shared.f32 	%f83, [%r10+192];
	fma.rn.f32 	%f84, %f82, %f83, %f81;
	ld.shared.f32 	%f85, [%r7+16];
	ld.shared.f32 	%f86, [%r10+256];
	fma.rn.f32 	%f87, %f85, %f86, %f84;
	ld.shared.f32 	%f88, [%r7+20];
	ld.shared.f32 	%f89, [%r10+320];
	fma.rn.f32 	%f90, %f88, %f89, %f87;
	ld.shared.f32 	%f91, [%r7+24];
	ld.shared.f32 	%f92, [%r10+384];
	fma.rn.f32 	%f93, %f91, %f92, %f90;
	ld.shared.f32 	%f94, [%r7+28];
	ld.shared.f32 	%f95, [%r10+448];
	fma.rn.f32 	%f96, %f94, %f95, %f93;
	ld.shared.f32 	%f97, [%r7+32];
	ld.shared.f32 	%f98, [%r10+512];
	fma.rn.f32 	%f99, %f97, %f98, %f96;
	ld.shared.f32 	%f100, [%r7+36];
	ld.shared.f32 	%f101, [%r10+576];
	fma.rn.f32 	%f102, %f100, %f101, %f99;
	ld.shared.f32 	%f103, [%r7+40];
	ld.shared.f32 	%f104, [%r10+640];
	fma.rn.f32 	%f105, %f103, %f104, %f102;
	ld.shared.f32 	%f106, [%r7+44];
	ld.shared.f32 	%f107, [%r10+704];
	fma.rn.f32 	%f108, %f106, %f107, %f105;
	ld.shared.f32 	%f109, [%r7+48];
	ld.shared.f32 	%f110, [%r10+768];
	fma.rn.f32 	%f111, %f109, %f110, %f108;
	ld.shared.f32 	%f112, [%r7+52];
	ld.shared.f32 	%f113, [%r10+832];
	fma.rn.f32 	%f114, %f112, %f113, %f111;
	ld.shared.f32 	%f115, [%r7+56];
	ld.shared.f32 	%f116, [%r10+896];
	fma.rn.f32 	%f117, %f115, %f116, %f114;
	ld.shared.f32 	%f118, [%r7+60];
	ld.shared.f32 	%f119, [%r10+960];
	fma.rn.f32 	%f10, %f118, %f119, %f117;
	bar.sync 	0;
	setp.gt.u32 	%p12, %r3, 31;
	mov.f32 	%f221, 0f00000000;
	or.pred  	%p13, %p11, %p12;
	@%p13 bra 	$L__BB0_10;
	ld.global.f32 	%f221, [%rd2+128];
$L__BB0_10:
	setp.gt.s32 	%p14, %r4, 63;
	st.shared.f32 	[%r8], %f221;
	setp.gt.u32 	%p15, %r1, 31;
	mov.f32 	%f222, 0f00000000;
	or.pred  	%p16, %p14, %p15;
	@%p16 bra 	$L__BB0_12;
	add.s32 	%r28, %r6, 2048;
	mul.wide.u32 	%rd12, %r28, 4;
	add.s64 	%rd13, %rd1, %rd12;
	ld.global.f32 	%f222, [%rd13];
$L__BB0_12:
	setp.gt.u32 	%p17, %r2, 63;
	st.shared.f32 	[%r9], %f222;
	bar.sync 	0;
	ld.shared.f32 	%f122, [%r7];
	ld.shared.f32 	%f123, [%r10];
	fma.rn.f32 	%f124, %f122, %f123, %f10;
	ld.shared.f32 	%f125, [%r7+4];
	ld.shared.f32 	%f126, [%r10+64];
	fma.rn.f32 	%f127, %f125, %f126, %f124;
	ld.shared.f32 	%f128, [%r7+8];
	ld.shared.f32 	%f129, [%r10+128];
	fma.rn.f32 	%f130, %f128, %f129, %f127;
	ld.shared.f32 	%f131, [%r7+12];
	ld.shared.f32 	%f132, [%r10+192];
	fma.rn.f32 	%f133, %f131, %f132, %f130;
	ld.shared.f32 	%f134, [%r7+16];
	ld.shared.f32 	%f135, [%r10+256];
	fma.rn.f32 	%f136, %f134, %f135, %f133;
	ld.shared.f32 	%f137, [%r7+20];
	ld.shared.f32 	%f138, [%r10+320];
	fma.rn.f32 	%f139, %f137, %f138, %f136;
	ld.shared.f32 	%f140, [%r7+24];
	ld.shared.f32 	%f141, [%r10+384];
	fma.rn.f32 	%f142, %f140, %f141, %f139;
	ld.shared.f32 	%f143, [%r7+28];
	ld.shared.f32 	%f144, [%r10+448];
	fma.rn.f32 	%f145, %f143, %f144, %f142;
	ld.shared.f32 	%f146, [%r7+32];
	ld.shared.f32 	%f147, [%r10+512];
	fma.rn.f32 	%f148, %f146, %f147, %f145;
	ld.shared.f32 	%f149, [%r7+36];
	ld.shared.f32 	%f150, [%r10+576];
	fma.rn.f32 	%f151, %f149, %f150, %f148;
	ld.shared.f32 	%f152, [%r7+40];
	ld.shared.f32 	%f153, [%r10+640];
	fma.rn.f32 	%f154, %f152, %f153, %f151;
	ld.shared.f32 	%f155, [%r7+44];
	ld.shared.f32 	%f156, [%r10+704];
	fma.rn.f32 	%f157, %f155, %f156, %f154;
	ld.shared.f32 	%f158, [%r7+48];
	ld.shared.f32 	%f159, [%r10+768];
	fma.rn.f32 	%f160, %f158, %f159, %f157;
	ld.shared.f32 	%f161, [%r7+52];
	ld.shared.f32 	%f162, [%r10+832];
	fma.rn.f32 	%f163, %f161, %f162, %f160;
	ld.shared.f32 	%f164, [%r7+56];
	ld.shared.f32 	%f165, [%r10+896];
	fma.rn.f32 	%f166, %f164, %f165, %f163;
	ld.shared.f32 	%f167, [%r7+60];
	ld.shared.f32 	%f168, [%r10+960];
	fma.rn.f32 	%f15, %f167, %f168, %f166;
	bar.sync 	0;
	setp.gt.u32 	%p18, %r3, 15;
	mov.f32 	%f223, 0f00000000;
	or.pred  	%p19, %p17, %p18;
	@%p19 bra 	$L__BB0_14;
	ld.global.f32 	%f223, [%rd2+192];
$L__BB0_14:
	setp.gt.s32 	%p20, %r4, 63;
	st.shared.f32 	[%r8], %f223;
	setp.gt.u32 	%p21, %r1, 15;
	mov.f32 	%f224, 0f00000000;
	or.pred  	%p22, %p20, %p21;
	@%p22 bra 	$L__BB0_16;
	add.s32 	%r30, %r6, 3072;
	mul.wide.u32 	%rd14, %r30, 4;
	add.s64 	%rd15, %rd1, %rd14;
	ld.global.f32 	%f224, [%rd15];
$L__BB0_16:
	setp.gt.s32 	%p23, %r4, 63;
	setp.gt.u32 	%p24, %r2, 63;
	st.shared.f32 	[%r9], %f224;
	bar.sync 	0;
	ld.shared.f32 	%f170, [%r7];
	ld.shared.f32 	%f171, [%r10];
	fma.rn.f32 	%f172, %f170, %f171, %f15;
	ld.shared.f32 	%f173, [%r7+4];
	ld.shared.f32 	%f174, [%r10+64];
	fma.rn.f32 	%f175, %f173, %f174, %f172;
	ld.shared.f32 	%f176, [%r7+8];
	ld.shared.f32 	%f177, [%r10+128];
	fma.rn.f32 	%f178, %f176, %f177, %f175;
	ld.shared.f32 	%f179, [%r7+12];
	ld.shared.f32 	%f180, [%r10+192];
	fma.rn.f32 	%f181, %f179, %f180, %f178;
	ld.shared.f32 	%f182, [%r7+16];
	ld.shared.f32 	%f183, [%r10+256];
	fma.rn.f32 	%f184, %f182, %f183, %f181;
	ld.shared.f32 	%f185, [%r7+20];
	ld.shared.f32 	%f186, [%r10+320];
	fma.rn.f32 	%f187, %f185, %f186, %f184;
	ld.shared.f32 	%f188, [%r7+24];
	ld.shared.f32 	%f189, [%r10+384];
	fma.rn.f32 	%f190, %f188, %f189, %f187;
	ld.shared.f32 	%f191, [%r7+28];
	ld.shared.f32 	%f192, [%r10+448];
	fma.rn.f32 	%f193, %f191, %f192, %f190;
	ld.shared.f32 	%f194, [%r7+32];
	ld.shared.f32 	%f195, [%r10+512];
	fma.rn.f32 	%f196, %f194, %f195, %f193;
	ld.shared.f32 	%f197, [%r7+36];
	ld.shared.f32 	%f198, [%r10+576];
	fma.rn.f32 	%f199, %f197, %f198, %f196;
	ld.shared.f32 	%f200, [%r7+40];
	ld.shared.f32 	%f201, [%r10+640];
	fma.rn.f32 	%f202, %f200, %f201, %f199;
	ld.shared.f32 	%f203, [%r7+44];
	ld.shared.f32 	%f204, [%r10+704];
	fma.rn.f32 	%f205, %f203, %f204, %f202;
	ld.shared.f32 	%f206, [%r7+48];
	ld.shared.f32 	%f207, [%r10+768];
	fma.rn.f32 	%f208, %f206, %f207, %f205;
	ld.shared.f32 	%f209, [%r7+52];
	ld.shared.f32 	%f210, [%r10+832];
	fma.rn.f32 	%f211, %f209, %f210, %f208;
	ld.shared.f32 	%f212, [%r7+56];
	ld.shared.f32 	%f213, [%r10+896];
	fma.rn.f32 	%f214, %f212, %f213, %f211;
	ld.shared.f32 	%f215, [%r7+60];
	ld.shared.f32 	%f216, [%r10+960];
	fma.rn.f32 	%f20, %f215, %f216, %f214;
	bar.sync 	0;
	or.pred  	%p25, %p24, %p23;
	@%p25 bra 	$L__BB0_18;
	add.s32 	%r31, %r5, %r4;
	cvta.to.global.u64 	%rd16, %rd3;
	mul.wide.s32 	%rd17, %r31, 4;
	add.s64 	%rd18, %rd16, %rd17;
	st.global.f32 	[%rd18], %f20;
$L__BB0_18:
	ret;

}


// ===== COMPILED SASS (sm_100) =====

	.target	sm_100

	.elftype	@"ET_EXEC"


//--------------------- .note.nv.tkinfo           --------------------------
	.section	.note.nv.tkinfo,"",@"SHT_NOTE"
	.sectionflags	@"SHF_NOTE_NV_TKINFO"
	.tkinfo
        /*0018*/ 	.word	0x00000002
        /*0030*/ 	.string	""
        /*0030*/ 	.string	"ptxas"
        /*0030*/ 	.string	"Cuda compilation tools, release 13.0, V13.0.88"
        /*0030*/ 	.string	"Build cuda_13.0.r13.0/compiler.36424714_0"
        /*0030*/ 	.string	"-arch sm_100 -m 64 "



//--------------------- .note.nv.cuinfo           --------------------------
	.section	.note.nv.cuinfo,"",@"SHT_NOTE"
	.sectionflags	@"SHF_NOTE_NV_CUINFO"
        /*0018*/ 	.short	0x0002
        /*001a*/ 	.short	0x0064
        /*001c*/ 	.short	0x0082
	.zero		2


//--------------------- .nv.info                  --------------------------
	.section	.nv.info,"",@"SHT_CUDA_INFO"
	.align	4


	//----- nvinfo : EIATTR_REGCOUNT
	.align		4
        /*0000*/ 	.byte	0x04, 0x2f
        /*0002*/ 	.short	(.L_1 - .L_0)
	.align		4
.L_0:
        /*0004*/ 	.word	index@(_Z11matMulTiledPKfS0_Pfiii)
        /*0008*/ 	.word	0x00000020


	//----- nvinfo : EIATTR_FRAME_SIZE
	.align		4
.L_1:
        /*000c*/ 	.byte	0x04, 0x11
        /*000e*/ 	.short	(.L_3 - .L_2)
	.align		4
.L_2:
        /*0010*/ 	.word	index@(_Z11matMulTiledPKfS0_Pfiii)
        /*0014*/ 	.word	0x00000000


	//----- nvinfo : EIATTR_MIN_STACK_SIZE
	.align		4
.L_3:
        /*0018*/ 	.byte	0x04, 0x12
        /*001a*/ 	.short	(.L_5 - .L_4)
	.align		4
.L_4:
        /*001c*/ 	.word	index@(_Z11matMulTiledPKfS0_Pfiii)
        /*0020*/ 	.word	0x00000000
.L_5:


//--------------------- .nv.compat                --------------------------
	.section	.nv.compat,"",@"SHT_CUDA_COMPAT_INFO"
	.align	4
        /*0000*/ 	.byte	0x02, 0x09, 0x00, 0x00, 0x02, 0x02, 0x01, 0x00, 0x02, 0x05, 0x05, 0x00, 0x03, 0x07, 0x01, 0x01
        /*0010*/ 	.byte	0x02, 0x03, 0x00, 0x00, 0x02, 0x06, 0x01, 0x00, 0x04, 0x0b, 0x08, 0x00, 0x09, 0x00, 0x00, 0x00
        /*0020*/ 	.byte	0x00, 0x00, 0x00, 0x00


//--------------------- .nv.info._Z11matMulTiledPKfS0_Pfiii --------------------------
	.section	.nv.info._Z11matMulTiledPKfS0_Pfiii,"",@"SHT_CUDA_INFO"
	.sectionflags	@""
	.align	4


	//----- nvinfo : EIATTR_CUDA_API_VERSION
	.align		4
        /*0000*/ 	.byte	0x04, 0x37
        /*0002*/ 	.short	(.L_7 - .L_6)
.L_6:
        /*0004*/ 	.word	0x00000082


	//----- nvinfo : EIATTR_KPARAM_INFO
	.align		4
.L_7:
        /*0008*/ 	.byte	0x04, 0x17
        /*000a*/ 	.short	(.L_9 - .L_8)
.L_8:
        /*000c*/ 	.word	0x00000000
        /*0010*/ 	.short	0x0005
        /*0012*/ 	.short	0x0020
        /*0014*/ 	.byte	0x00, 0xf0, 0x11, 0x00


	//----- nvinfo : EIATTR_KPARAM_INFO
	.align		4
.L_9:
        /*0018*/ 	.byte	0x04, 0x17
        /*001a*/ 	.short	(.L_11 - .L_10)
.L_10:
        /*001c*/ 	.word	0x00000000
        /*0020*/ 	.short	0x0004
        /*0022*/ 	.short	0x001c
        /*0024*/ 	.byte	0x00, 0xf0, 0x11, 0x00


	//----- nvinfo : EIATTR_KPARAM_INFO
	.align		4
.L_11:
        /*0028*/ 	.byte	0x04, 0x17
        /*002a*/ 	.short	(.L_13 - .L_12)
.L_12:
        /*002c*/ 	.word	0x00000000
        /*0030*/ 	.short	0x0003
        /*0032*/ 	.short	0x0018
        /*0034*/ 	.byte	0x00, 0xf0, 0x11, 0x00


	//----- nvinfo : EIATTR_KPARAM_INFO
	.align		4
.L_13:
        /*0038*/ 	.byte	0x04, 0x17
        /*003a*/ 	.short	(.L_15 - .L_14)
.L_14:
        /*003c*/ 	.word	0x00000000
        /*0040*/ 	.short	0x0002
        /*0042*/ 	.short	0x0010
        /*0044*/ 	.byte	0x00, 0xf5, 0x21, 0x00


	//----- nvinfo : EIATTR_KPARAM_INFO
	.align		4
.L_15:
        /*0048*/ 	.byte	0x04, 0x17
        /*004a*/ 	.short	(.L_17 - .L_16)
.L_16:
        /*004c*/ 	.word	0x00000000
        /*0050*/ 	.short	0x0001
        /*0052*/ 	.short	0x0008
        /*0054*/ 	.byte	0x00, 0xf5, 0x21, 0x00


	//----- nvinfo : EIATTR_KPARAM_INFO
	.align		4
.L_17:
        /*0058*/ 	.byte	0x04, 0x17
        /*005a*/ 	.short	(.L_19 - .L_18)
.L_18:
        /*005c*/ 	.word	0x00000000
        /*0060*/ 	.short	0x0000
        /*0062*/ 	.short	0x0000
        /*0064*/ 	.byte	0x00, 0xf5, 0x21, 0x00


	//----- nvinfo : EIATTR_SPARSE_MMA_MASK
	.align		4
.L_19:
        /*0068*/ 	.byte	0x03, 0x50
        /*006a*/ 	.short	0x0000


	//----- nvinfo : EIATTR_MAXREG_COUNT
	.align		4
        /*006c*/ 	.byte	0x03, 0x1b
        /*006e*/ 	.short	0x00ff


	//----- nvinfo : EIATTR_NUM_BARRIERS
	.align		4
        /*0070*/ 	.byte	0x02, 0x4c
        /*0072*/ 	.byte	0x01
	.zero		1


	//----- nvinfo : EIATTR_MERCURY_ISA_VERSION
	.align		4
        /*0074*/ 	.byte	0x03, 0x5f
        /*0076*/ 	.short	0x0101


	//----- nvinfo : EIATTR_VRC_CTA_INIT_COUNT
	.align		4
        /*0078*/ 	.byte	0x02, 0x4a
	.zero		1
	.zero		1


	//----- nvinfo : EIATTR_EXIT_INSTR_OFFSETS
	.align		4
        /*007c*/ 	.byte	0x04, 0x1c
        /*007e*/ 	.short	(.L_21 - .L_20)


	//   ....[0]....
.L_20:
        /*0080*/ 	.word	0x00000da0


	//   ....[1]....
        /*0084*/ 	.word	0x00000e60


	//----- nvinfo : EIATTR_CBANK_PARAM_SIZE
	.align		4
.L_21:
        /*0088*/ 	.byte	0x03, 0x19
        /*008a*/ 	.short	0x0024


	//----- nvinfo : EIATTR_PARAM_CBANK
	.align		4
        /*008c*/ 	.byte	0x04, 0x0a
        /*008e*/ 	.short	(.L_23 - .L_22)
	.align		4
.L_22:
        /*0090*/ 	.word	index@(.nv.constant0._Z11matMulTiledPKfS0_Pfiii)
        /*0094*/ 	.short	0x0380
        /*0096*/ 	.short	0x0024


	//----- nvinfo : EIATTR_SW_WAR
	.align		4
.L_23:
        /*0098*/ 	.byte	0x04, 0x36
        /*009a*/ 	.short	(.L_25 - .L_24)
.L_24:
        /*009c*/ 	.word	0x00000008
.L_25:


//--------------------- .nv.callgraph             --------------------------
	.section	.nv.callgraph,"",@"SHT_CUDA_CALLGRAPH"
	.align	4
	.sectionentsize	8
	.align		4
        /*0000*/ 	.word	0x00000000
	.align		4
        /*0004*/ 	.word	0xffffffff
	.align		4
        /*0008*/ 	.word	0x00000000
	.align		4
        /*000c*/ 	.word	0xfffffffe
	.align		4
        /*0010*/ 	.word	0x00000000
	.align		4
        /*0014*/ 	.word	0xfffffffd
	.align		4
        /*0018*/ 	.word	0x00000000
	.align		4
        /*001c*/ 	.word	0xfffffffc


//--------------------- .text._Z11matMulTiledPKfS0_Pfiii --------------------------
	.section	.text._Z11matMulTiledPKfS0_Pfiii,"ax",@progbits
	.align	128
        .global         _Z11matMulTiledPKfS0_Pfiii
        .type           _Z11matMulTiledPKfS0_Pfiii,@function
        .size           _Z11matMulTiledPKfS0_Pfiii,(.L_x_1 - _Z11matMulTiledPKfS0_Pfiii)
        .other          _Z11matMulTiledPKfS0_Pfiii,@"STO_CUDA_ENTRY STV_DEFAULT"
_Z11matMulTiledPKfS0_Pfiii:
.text._Z11matMulTiledPKfS0_Pfiii:
[----:B------:R-:W-:Y:S01]  /*0000*/  LDC R1, c[0x0][0x37c] ;  /* 0x0000df00ff017b82 */ /* 0x000fe20000000800 */
[----:B------:R-:W0:Y:S07]  /*0010*/  S2R R3, SR_CTAID.X ;  /* 0x0000000000037919 */ /* 0x000e2e0000002500 */
[----:B------:R-:W1:Y:S01]  /*0020*/  LDC.64 R22, c[0x0][0x380] ;  /* 0x0000e000ff167b82 */ /* 0x000e620000000a00 */
[----:B------:R-:W2:Y:S01]  /*0030*/  LDCU.64 UR8, c[0x0][0x358] ;  /* 0x00006b00ff0877ac */ /* 0x000ea20008000a00 */
[----:B------:R-:W-:Y:S01]  /*0040*/  HFMA2 R14, -RZ, RZ, 0, 0 ;  /* 0x00000000ff0e7431 */ /* 0x000fe200000001ff */
[----:B------:R-:W0:Y:S01]  /*0050*/  S2R R20, SR_TID.X ;  /* 0x0000000000147919 */ /* 0x000e220000002100 */
[----:B------:R-:W-:Y:S01]  /*0060*/  MOV R13, RZ ;  /* 0x000000ff000d7202 */ /* 0x000fe20000000f00 */
[----:B------:R-:W3:Y:S01]  /*0070*/  S2R R21, SR_TID.Y ;  /* 0x0000000000157919 */ /* 0x000ee20000002200 */
[----:B------:R-:W4:Y:S01]  /*0080*/  S2R R2, SR_CTAID.Y ;  /* 0x0000000000027919 */ /* 0x000f220000002600 */
[----:B0-----:R-:W-:-:S02]  /*0090*/  LEA R0, R3, R20, 0x4 ;  /* 0x0000001403007211 */ /* 0x001fc400078e20ff */
[C---:B---3--:R-:W-:Y:S02]  /*00a0*/  ISETP.GT.U32.AND P0, PT, R21.reuse, 0x3f, PT ;  /* 0x0000003f1500780c */ /* 0x048fe40003f04070 */
[----:B------:R-:W-:Y:S02]  /*00b0*/  LEA R19, R21, R0, 0x6 ;  /* 0x0000000015137211 */ /* 0x000fe400078e30ff */
[----:B------:R-:W-:Y:S02]  /*00c0*/  ISETP.GT.OR P0, PT, R0, 0x3f, P0 ;  /* 0x0000003f0000780c */ /* 0x000fe40000704670 */
[----:B----4-:R-:W-:-:S04]  /*00d0*/  LEA R3, R2, R21, 0x4 ;  /* 0x0000001502037211 */ /* 0x010fc800078e20ff */
[C---:B------:R-:W-:Y:S02]  /*00e0*/  LOP3.LUT P1, RZ, R3.reuse, 0x1fffc0, R20, 0xc8, !PT ;  /* 0x001fffc003ff7812 */ /* 0x040fe4000782c814 */
[----:B------:R-:W-:-:S05]  /*00f0*/  LEA R7, R3, R20, 0x6 ;  /* 0x0000001403077211 */ /* 0x000fca00078e30ff */
[----:B------:R-:W0:Y:S01]  /*0100*/  @!P0 LDC.64 R4, c[0x0][0x388] ;  /* 0x0000e200ff048b82 */ /* 0x000e220000000a00 */
[----:B-1----:R-:W-:-:S05]  /*0110*/  IMAD.WIDE.U32 R22, R7, 0x4, R22 ;  /* 0x0000000407167825 */ /* 0x002fca00078e0016 */
[----:B--2---:R-:W2:Y:S01]  /*0120*/  @!P1 LDG.E R13, desc[UR8][R22.64] ;  /* 0x00000008160d9981 */ /* 0x004ea2000c1e1900 */
[----:B0-----:R-:W-:-:S05]  /*0130*/  @!P0 IMAD.WIDE.U32 R4, R19, 0x4, R4 ;  /* 0x0000000413048825 */ /* 0x001fca00078e0004 */
[----:B------:R-:W3:Y:S01]  /*0140*/  @!P0 LDG.E R14, desc[UR8][R4.64] ;  /* 0x00000008040e8981 */ /* 0x000ee2000c1e1900 */
[----:B------:R-:W0:Y:S01]  /*0150*/  S2UR UR6, SR_CgaCtaId ;  /* 0x00000000000679c3 */ /* 0x000e220000008800 */
[----:B------:R-:W-:Y:S02]  /*0160*/  UMOV UR4, 0x400 ;  /* 0x0000040000047882 */ /* 0x000fe40000000000 */
[----:B------:R-:W-:Y:S02]  /*0170*/  UIADD3 UR5, UPT, UPT, UR4, 0x400, URZ ;  /* 0x0000040004057890 */ /* 0x000fe4000fffe0ff */
[----:B0-----:R-:W-:Y:S02]  /*0180*/  ULEA UR4, UR6, UR4, 0x18 ;  /* 0x0000000406047291 */ /* 0x001fe4000f8ec0ff */
[----:B------:R-:W-:-:S04]  /*0190*/  ULEA UR5, UR6, UR5, 0x18 ;  /* 0x0000000506057291 */ /* 0x000fc8000f8ec0ff */
[C---:B------:R-:W-:Y:S02]  /*01a0*/  LEA R16, R21.reuse, UR4, 0x6 ;  /* 0x0000000415107c11 */ /* 0x040fe4000f8e30ff */
[C---:B------:R-:W-:Y:S02]  /*01b0*/  LEA R2, R20.reuse, UR5, 0x2 ;  /* 0x0000000514027c11 */ /* 0x040fe4000f8e10ff */
[----:B------:R-:W-:Y:S02]  /*01c0*/  LEA R18, R20, R16, 0x2 ;  /* 0x0000001014127211 */ /* 0x000fe400078e10ff */
[C---:B------:R-:W-:Y:S02]  /*01d0*/  LEA R17, R21.reuse, R2, 0x6 ;  /* 0x0000000215117211 */ /* 0x040fe400078e30ff */
[----:B------:R-:W-:-:S04]  /*01e0*/  ISETP.GT.U32.AND P0, PT, R21, 0x2f, PT ;  /* 0x0000002f1500780c */ /* 0x000fc80003f04070 */
[----:B------:R-:W-:Y:S02]  /*01f0*/  ISETP.GT.OR P0, PT, R0, 0x3f, P0 ;  /* 0x0000003f0000780c */ /* 0x000fe40000704670 */
[----:B------:R-:W-:Y:S01]  /*0200*/  ISETP.GT.U32.AND P1, PT, R20, 0x2f, PT ;  /* 0x0000002f1400780c */ /* 0x000fe20003f24070 */
[----:B------:R-:W-:-:S03]  /*0210*/  HFMA2 R28, -RZ, RZ, 0, 0 ;  /* 0x00000000ff1c7431 */ /* 0x000fc600000001ff */
[----:B------:R-:W-:Y:S01]  /*0220*/  ISETP.GT.U32.OR P1, PT, R3, 0x3f, P1 ;  /* 0x0000003f0300780c */ /* 0x000fe20000f24470 */
[----:B--2---:R-:W-:Y:S04]  /*0230*/  STS [R18], R13 ;  /* 0x0000000d12007388 */ /* 0x004fe80000000800 */
[----:B---3--:R-:W-:Y:S01]  /*0240*/  STS [R17], R14 ;  /* 0x0000000e11007388 */ /* 0x008fe20000000800 */
[----:B------:R-:W-:Y:S06]  /*0250*/  BAR.SYNC.DEFER_BLOCKING 0x0 ;  /* 0x0000000000007b1d */ /* 0x000fec0000010000 */
[----:B------:R-:W-:Y:S04]  /*0260*/  LDS R25, [R2] ;  /* 0x0000000002197984 */ /* 0x000fe80000000800 */
[----:B------:R-:W0:Y:S04]  /*0270*/  LDS.128 R8, [R16] ;  /* 0x0000000010087984 */ /* 0x000e280000000c00 */
[----:B------:R-:W1:Y:S04]  /*0280*/  LDS R27, [R2+0x40] ;  /* 0x00004000021b7984 */ /* 0x000e680000000800 */
[----:B------:R-:W2:Y:S04]  /*0290*/  LDS R26, [R2+0x80] ;  /* 0x00008000021a7984 */ /* 0x000ea80000000800 */
[----:B------:R-:W3:Y:S04]  /*02a0*/  LDS R24, [R2+0xc0] ;  /* 0x0000c00002187984 */ /* 0x000ee80000000800 */
[----:B------:R-:W-:Y:S04]  /*02b0*/  LDS R15, [R2+0x100] ;  /* 0x00010000020f7984 */ /* 0x000fe80000000800 */
[----:B------:R-:W4:Y:S04]  /*02c0*/  LDS.128 R4, [R16+0x10] ;  /* 0x0000100010047984 */ /* 0x000f280000000c00 */
[----:B------:R-:W5:Y:S04]  /*02d0*/  LDS R12, [R2+0x140] ;  /* 0x00014000020c7984 */ /* 0x000f680000000800 */
[----:B------:R-:W5:Y:S04]  /*02e0*/  LDS R13, [R2+0x180] ;  /* 0x00018000020d7984 */ /* 0x000f680000000800 */
[----:B------:R-:W5:Y:S01]  /*02f0*/  LDS R14, [R2+0x1c0] ;  /* 0x0001c000020e7984 */ /* 0x000f620000000800 */
[----:B0-----:R-:W-:-:S03]  /*0300*/  FFMA R8, R8, R25, RZ ;  /* 0x0000001908087223 */ /* 0x001fc600000000ff */
[----:B------:R-:W-:Y:S01]  /*0310*/  LDS R25, [R2+0x200] ;  /* 0x0002000002197984 */ /* 0x000fe20000000800 */
[----:B-1----:R-:W-:-:S04]  /*0320*/  FFMA R9, R27, R9, R8 ;  /* 0x000000091b097223 */ /* 0x002fc80000000008 */
[----:B--2---:R-:W-:Y:S02]  /*0330*/  FFMA R9, R26, R10, R9 ;  /* 0x0000000a1a097223 */ /* 0x004fe40000000009 */
[----:B------:R-:W-:Y:S02]  /*0340*/  LDS R26, [R2+0x340] ;  /* 0x00034000021a7984 */ /* 0x000fe40000000800 */
[----:B---3--:R-:W-:Y:S02]  /*0350*/  FFMA R27, R24, R11, R9 ;  /* 0x0000000b181b7223 */ /* 0x008fe40000000009 */
[----:B------:R-:W0:Y:S04]  /*0360*/  LDS.128 R8, [R16+0x20] ;  /* 0x0000200010087984 */ /* 0x000e280000000c00 */
[----:B------:R-:W1:Y:S01]  /*0370*/  LDS R24, [R2+0x240] ;  /* 0x0002400002187984 */ /* 0x000e620000000800 */
[----:B----4-:R-:W-:-:S03]  /*0380*/  FFMA R27, R4, R15, R27 ;  /* 0x0000000f041b7223 */ /* 0x010fc6000000001b */
[----:B------:R-:W2:Y:S01]  /*0390*/  LDS R15, [R2+0x280] ;  /* 0x00028000020f7984 */ /* 0x000ea20000000800 */
[----:B-----5:R-:W-:Y:S02]  /*03a0*/  FFMA R12, R12, R5, R27 ;  /* 0x000000050c0c7223 */ /* 0x020fe4000000001b */
[----:B------:R-:W3:Y:S01]  /*03b0*/  @!P0 LDC.64 R4, c[0x0][0x388] ;  /* 0x0000e200ff048b82 */ /* 0x000ee20000000a00 */
[----:B------:R-:W-:Y:S01]  /*03c0*/  LDS R27, [R2+0x380] ;  /* 0x00038000021b7984 */ /* 0x000fe20000000800 */
[----:B------:R-:W-:-:S04]  /*03d0*/  FFMA R13, R13, R6, R12 ;  /* 0x000000060d0d7223 */ /* 0x000fc8000000000c */
[----:B------:R-:W-:Y:S01]  /*03e0*/  FFMA R7, R14, R7, R13 ;  /* 0x000000070e077223 */ /* 0x000fe2000000000d */
[----:B------:R-:W-:-:S03]  /*03f0*/  @!P0 IADD3 R13, PT, PT, R19, 0x400, RZ ;  /* 0x00000400130d8810 */ /* 0x000fc60007ffe0ff */
[----:B0-----:R-:W-:Y:S02]  /*0400*/  FFMA R7, R8, R25, R7 ;  /* 0x0000001908077223 */ /* 0x001fe40000000007 */
[----:B---3--:R-:W-:Y:S01]  /*0410*/  @!P0 IMAD.WIDE.U32 R12, R13, 0x4, R4 ;  /* 0x000000040d0c8825 */ /* 0x008fe200078e0004 */
[----:B------:R-:W-:Y:S03]  /*0420*/  LDS R25, [R2+0x300] ;  /* 0x0003000002197984 */ /* 0x000fe60000000800 */
[----:B-1----:R-:W-:Y:S02]  /*0430*/  FFMA R24, R24, R9, R7 ;  /* 0x0000000918187223 */ /* 0x002fe40000000007 */
[----:B------:R-:W0:Y:S02]  /*0440*/  LDS R9, [R2+0x2c0] ;  /* 0x0002c00002097984 */ /* 0x000e240000000800 */
[----:B--2---:R-:W-:-:S02]  /*0450*/  FFMA R10, R15, R10, R24 ;  /* 0x0000000a0f0a7223 */ /* 0x004fc40000000018 */
[----:B------:R-:W-:Y:S04]  /*0460*/  LDS R24, [R2+0x3c0] ;  /* 0x0003c00002187984 */ /* 0x000fe80000000800 */
[----:B------:R-:W1:Y:S01]  /*0470*/  LDS.128 R4, [R16+0x30] ;  /* 0x0000300010047984 */ /* 0x000e620000000c00 */
[----:B------:R-:W-:Y:S01]  /*0480*/  BAR.SYNC.DEFER_BLOCKING 0x0 ;  /* 0x0000000000007b1d */ /* 0x000fe20000010000 */
[----:B------:R-:W-:-:S05]  /*0490*/  MOV R8, RZ ;  /* 0x000000ff00087202 */ /* 0x000fca0000000f00 */
[----:B------:R-:W2:Y:S04]  /*04a0*/  @!P1 LDG.E R28, desc[UR8][R22.64+0x40] ;  /* 0x00004008161c9981 */ /* 0x000ea8000c1e1900 */
[----:B------:R-:W3:Y:S01]  /*04b0*/  @!P0 LDG.E R8, desc[UR8][R12.64] ;  /* 0x000000080c088981 */ /* 0x000ee2000c1e1900 */
[----:B0-----:R-:W-:-:S04]  /*04c0*/  FFMA R29, R9, R11, R10 ;  /* 0x0000000b091d7223 */ /* 0x001fc8000000000a */
[----:B-1----:R-:W-:-:S04]  /*04d0*/  FFMA R25, R4, R25, R29 ;  /* 0x0000001904197223 */ /* 0x002fc8000000001d */
[----:B------:R-:W-:-:S04]  /*04e0*/  FFMA R26, R26, R5, R25 ;  /* 0x000000051a1a7223 */ /* 0x000fc80000000019 */
[----:B------:R-:W-:-:S04]  /*04f0*/  FFMA R27, R27, R6, R26 ;  /* 0x000000061b1b7223 */ /* 0x000fc8000000001a */
[----:B------:R-:W-:Y:S01]  /*0500*/  FFMA R27, R24, R7, R27 ;  /* 0x00000007181b7223 */ /* 0x000fe2000000001b */
[----:B------:R-:W-:-:S04]  /*0510*/  ISETP.GT.U32.AND P0, PT, R21, 0x1f, PT ;  /* 0x0000001f1500780c */ /* 0x000fc80003f04070 */
[----:B------:R-:W-:Y:S02]  /*0520*/  ISETP.GT.OR P0, PT, R0, 0x3f, P0 ;  /* 0x0000003f0000780c */ /* 0x000fe40000704670 */
[----:B------:R-:W-:-:S04]  /*0530*/  ISETP.GT.U32.AND P1, PT, R20, 0x1f, PT ;  /* 0x0000001f1400780c */ /* 0x000fc80003f24070 */
        /* <DEDUP_REMOVED lines=12> */
[----:B------:R-:W-:Y:S01]  /*0600*/  LDS R24, [R2+0x240] ;  /* 0x0002400002187984 */ /* 0x000fe20000000800 */
[----:B0-----:R-:W-:-:S04]  /*0610*/  FFMA R15, R8, R15, R27 ;  /* 0x0000000f080f7223 */ /* 0x001fc8000000001b */
[----:B-1----:R-:W-:Y:S02]  /*0620*/  FFMA R14, R14, R9, R15 ;  /* 0x000000090e0e7223 */ /* 0x002fe4000000000f */
[----:B------:R-:W0:Y:S02]  /*0630*/  LDS R15, [R2+0x180] ;  /* 0x00018000020f7984 */ /* 0x000e240000000800 */
[----:B--2---:R-:W-:Y:S02]  /*0640*/  FFMA R25, R25, R10, R14 ;  /* 0x0000000a19197223 */ /* 0x004fe4000000000e */
[----:B------:R-:W1:Y:S02]  /*0650*/  LDS R14, [R2+0x1c0] ;  /* 0x0001c000020e7984 */ /* 0x000e640000000800 */
[----:B---3--:R-:W-:Y:S02]  /*0660*/  FFMA R27, R26, R11, R25 ;  /* 0x0000000b1a1b7223 */ /* 0x008fe40000000019 */
[----:B------:R-:W-:Y:S04]  /*0670*/  LDS R25, [R2+0x200] ;  /* 0x0002000002197984 */ /* 0x000fe80000000800 */
[----:B------:R-:W2:Y:S01]  /*0680*/  LDS.128 R8, [R16+0x20] ;  /* 0x0000200010087984 */ /* 0x000ea20000000c00 */
[----:B----4-:R-:W-:-:S03]  /*0690*/  FFMA R13, R4, R13, R27 ;  /* 0x0000000d040d7223 */ /* 0x010fc6000000001b */
[----:B------:R-:W3:Y:S01]  /*06a0*/  LDS R27, [R2+0x280] ;  /* 0x00028000021b7984 */ /* 0x000ee20000000800 */
[----:B-----5:R-:W-:Y:S02]  /*06b0*/  FFMA R12, R12, R5, R13 ;  /* 0x000000050c0c7223 */ /* 0x020fe4000000000d */
[----:B------:R-:W4:Y:S01]  /*06c0*/  @!P0 LDC.64 R4, c[0x0][0x388] ;  /* 0x0000e200ff048b82 */ /* 0x000f220000000a00 */
[----:B------:R-:W-:Y:S01]  /*06d0*/  @!P0 IADD3 R13, PT, PT, R19, 0x800, RZ ;  /* 0x00000800130d8810 */ /* 0x000fe20007ffe0ff */
[----:B------:R-:W-:Y:S01]  /*06e0*/  LDS R26, [R2+0x3c0] ;  /* 0x0003c000021a7984 */ /* 0x000fe20000000800 */
[----:B0-----:R-:W-:-:S04]  /*06f0*/  FFMA R15, R15, R6, R12 ;  /* 0x000000060f0f7223 */ /* 0x001fc8000000000c */
[----:B-1----:R-:W-:-:S04]  /*0700*/  FFMA R7, R14, R7, R15 ;  /* 0x000000070e077223 */ /* 0x002fc8000000000f */
[----:B--2---:R-:W-:Y:S01]  /*0710*/  FFMA R7, R8, R25, R7 ;  /* 0x0000001908077223 */ /* 0x004fe20000000007 */
[----:B----4-:R-:W-:Y:S01]  /*0720*/  @!P0 IMAD.WIDE.U32 R12, R13, 0x4, R4 ;  /* 0x000000040d0c8825 */ /* 0x010fe200078e0004 */
[----:B------:R-:W-:Y:S03]  /*0730*/  LDS R25, [R2+0x300] ;  /* 0x0003000002197984 */ /* 0x000fe60000000800 */
[----:B------:R-:W-:Y:S02]  /*0740*/  FFMA R24, R24, R9, R7 ;  /* 0x0000000918187223 */ /* 0x000fe40000000007 */
[----:B------:R-:W0:Y:S02]  /*0750*/  LDS R9, [R2+0x2c0] ;  /* 0x0002c00002097984 */ /* 0x000e240000000800 */
[----:B---3--:R-:W-:Y:S02]  /*0760*/  FFMA R10, R27, R10, R24 ;  /* 0x0000000a1b0a7223 */ /* 0x008fe40000000018 */
[----:B------:R-:W-:Y:S04]  /*0770*/  LDS R24, [R2+0x340] ;  /* 0x0003400002187984 */ /* 0x000fe80000000800 */
[----:B------:R-:W-:Y:S04]  /*0780*/  LDS R27, [R2+0x380] ;  /* 0x00038000021b7984 */ /* 0x000fe80000000800 */
[----:B------:R-:W1:Y:S01]  /*0790*/  LDS.128 R4, [R16+0x30] ;  /* 0x0000300010047984 */ /* 0x000e620000000c00 */
[----:B------:R-:W-:Y:S01]  /*07a0*/  HFMA2 R28, -RZ, RZ, 0, 0 ;  /* 0x00000000ff1c7431 */ /* 0x000fe200000001ff */
[----:B------:R-:W-:Y:S01]  /*07b0*/  BAR.SYNC.DEFER_BLOCKING 0x0 ;  /* 0x0000000000007b1d */ /* 0x000fe20000010000 */
[----:B------:R-:W-:-:S05]  /*07c0*/  MOV R8, RZ ;  /* 0x000000ff00087202 */ /* 0x000fca0000000f00 */
[----:B------:R-:W2:Y:S04]  /*07d0*/  @!P1 LDG.E R28, desc[UR8][R22.64+0x80] ;  /* 0x00008008161c9981 */ /* 0x000ea8000c1e1900 */
[----:B------:R3:W4:Y:S01]  /*07e0*/  @!P0 LDG.E R8, desc[UR8][R12.64] ;  /* 0x000000080c088981 */ /* 0x000722000c1e1900 */
[----:B0-----:R-:W-:-:S04]  /*07f0*/  FFMA R29, R9, R11, R10 ;  /* 0x0000000b091d7223 */ /* 0x001fc8000000000a */
[----:B-1----:R-:W-:-:S04]  /*0800*/  FFMA R29, R4, R25, R29 ;  /* 0x00000019041d7223 */ /* 0x002fc8000000001d */
[----:B------:R-:W-:-:S04]  /*0810*/  FFMA R24, R24, R5, R29 ;  /* 0x0000000518187223 */ /* 0x000fc8000000001d */
[----:B------:R-:W-:-:S04]  /*0820*/  FFMA R27, R27, R6, R24 ;  /* 0x000000061b1b7223 */ /* 0x000fc80000000018 */
[----:B---3--:R-:W-:Y:S01]  /*0830*/  FFMA R13, R26, R7, R27 ;  /* 0x000000071a0d7223 */ /* 0x008fe2000000001b */
[----:B------:R-:W-:-:S04]  /*0840*/  ISETP.GT.U32.AND P0, PT, R21, 0xf, PT ;  /* 0x0000000f1500780c */ /* 0x000fc80003f04070 */
[----:B------:R-:W-:Y:S02]  /*0850*/  ISETP.GT.OR P0, PT, R0, 0x3f, P0 ;  /* 0x0000003f0000780c */ /* 0x000fe40000704670 */
[----:B------:R-:W-:-:S04]  /*0860*/  ISETP.GT.U32.AND P1, PT, R20, 0xf, PT ;  /* 0x0000000f1400780c */ /* 0x000fc80003f24070 */
[----:B------:R-:W-:-:S07]  /*0870*/  ISETP.GT.U32.OR P1, PT, R3, 0x3f, P1 ;  /* 0x0000003f0300780c */ /* 0x000fce0000f24470 */
[----:B------:R-:W-:Y:S01]  /*0880*/  @!P0 IADD3 R19, PT, PT, R19, 0xc00, RZ ;  /* 0x00000c0013138810 */ /* 0x000fe20007ffe0ff */
[----:B--2---:R-:W-:Y:S04]  /*0890*/  STS [R18], R28 ;  /* 0x0000001c12007388 */ /* 0x004fe80000000800 */
[----:B----4-:R-:W-:Y:S01]  /*08a0*/  STS [R17], R8 ;  /* 0x0000000811007388 */ /* 0x010fe20000000800 */
        /* <DEDUP_REMOVED lines=8> */
[----:B------:R-:W-:Y:S04]  /*0930*/  LDS R26, [R2+0x200] ;  /* 0x00020000021a7984 */ /* 0x000fe80000000800 */
[----:B------:R-:W-:Y:S04]  /*0940*/  LDS R29, [R2+0x240] ;  /* 0x00024000021d7984 */ /* 0x000fe80000000800 */
[----:B------:R-:W-:Y:S04]  /*0950*/  LDS R24, [R2+0x340] ;  /* 0x0003400002187984 */ /* 0x000fe80000000800 */
[----:B------:R-:W-:Y:S01]  /*0960*/  LDS R21, [R2+0x380] ;  /* 0x0003800002157984 */ /* 0x000fe20000000800 */
[----:B0-----:R-:W-:-:S03]  /*0970*/  FFMA R13, R8, R15, R13 ;  /* 0x0000000f080d7223 */ /* 0x001fc6000000000d */
[----:B------:R-:W-:Y:S04]  /*0980*/  LDS R20, [R2+0x3c0] ;  /* 0x0003c00002147984 */ /* 0x000fe80000000800 */
[----:B------:R-:W0:Y:S01]  /*0990*/  LDS R8, [R2+0x140] ;  /* 0x0001400002087984 */ /* 0x000e220000000800 */
[----:B-1----:R-:W-:-:S03]  /*09a0*/  FFMA R14, R14, R9, R13 ;  /* 0x000000090e0e7223 */ /* 0x002fc6000000000d */
[----:B------:R-:W1:Y:S01]  /*09b0*/  LDS R9, [R2+0x180] ;  /* 0x0001800002097984 */ /* 0x000e620000000800 */
[----:B--2---:R-:W-:-:S03]  /*09c0*/  FFMA R25, R25, R10, R14 ;  /* 0x0000000a19197223 */ /* 0x004fc6000000000e */
[----:B------:R-:W2:Y:S01]  /*09d0*/  LDS R10, [R2+0x1c0] ;  /* 0x0001c000020a7984 */ /* 0x000ea20000000800 */
[----:B---3--:R-:W-:-:S03]  /*09e0*/  FFMA R11, R12, R11, R25 ;  /* 0x0000000b0c0b7223 */ /* 0x008fc60000000019 */
[----:B------:R-:W3:Y:S01]  /*09f0*/  LDS.128 R12, [R16+0x20] ;  /* 0x00002000100c7984 */ /* 0x000ee20000000c00 */
[----:B----4-:R-:W-:-:S03]  /*0a00*/  FFMA R11, R4, R27, R11 ;  /* 0x0000001b040b7223 */ /* 0x010fc6000000000b */
[----:B------:R-:W4:Y:S04]  /*0a10*/  LDS R25, [R2+0x280] ;  /* 0x0002800002197984 */ /* 0x000f280000000800 */
[----:B------:R-:W-:Y:S01]  /*0a20*/  LDS R27, [R2+0x300] ;  /* 0x00030000021b7984 */ /* 0x000fe20000000800 */
[----:B0-----:R-:W-:Y:S02]  /*0a30*/  FFMA R8, R8, R5, R11 ;  /* 0x0000000508087223 */ /* 0x001fe4000000000b */
[----:B------:R-:W0:Y:S02]  /*0a40*/  @!P0 LDC.64 R4, c[0x0][0x388] ;  /* 0x0000e200ff048b82 */ /* 0x000e240000000a00 */
[----:B-1----:R-:W-:-:S04]  /*0a50*/  FFMA R9, R9, R6, R8 ;  /* 0x0000000609097223 */ /* 0x002fc80000000008 */
[----:B--2---:R-:W-:Y:S02]  /*0a60*/  FFMA R7, R10, R7, R9 ;  /* 0x000000070a077223 */ /* 0x004fe40000000009 */
[----:B------:R-:W-:Y:S02]  /*0a70*/  LDS.128 R8, [R16+0x30] ;  /* 0x0000300010087984 */ /* 0x000fe40000000c00 */
[----:B---3--:R-:W-:Y:S02]  /*0a80*/  FFMA R26, R12, R26, R7 ;  /* 0x0000001a0c1a7223 */ /* 0x008fe40000000007 */
[----:B------:R-:W1:Y:S01]  /*0a90*/  LDS R12, [R2+0x2c0] ;  /* 0x0002c000020c7984 */ /* 0x000e620000000800 */
[----:B------:R-:W-:Y:S01]  /*0aa0*/  HFMA2 R28, -RZ, RZ, 0, 0 ;  /* 0x00000000ff1c7431 */ /* 0x000fe200000001ff */
[----:B------:R-:W-:Y:S01]  /*0ab0*/  BAR.SYNC.DEFER_BLOCKING 0x0 ;  /* 0x0000000000007b1d */ /* 0x000fe20000010000 */
[----:B------:R-:W-:Y:S01]  /*0ac0*/  MOV R6, RZ ;  /* 0x000000ff00067202 */ /* 0x000fe20000000f00 */
[----:B0-----:R-:W-:-:S04]  /*0ad0*/  @!P0 IMAD.WIDE.U32 R4, R19, 0x4, R4 ;  /* 0x0000000413048825 */ /* 0x001fc800078e0004 */
[----:B------:R-:W2:Y:S04]  /*0ae0*/  @!P1 LDG.E R28, desc[UR8][R22.64+0xc0] ;  /* 0x0000c008161c9981 */ /* 0x000ea8000c1e1900 */
[----:B------:R-:W3:Y:S01]  /*0af0*/  @!P0 LDG.E R6, desc[UR8][R4.64] ;  /* 0x0000000804068981 */ /* 0x000ee2000c1e1900 */
[----:B------:R-:W-:-:S04]  /*0b00*/  FFMA R26, R29, R13, R26 ;  /* 0x0000000d1d1a7223 */ /* 0x000fc8000000001a */
[----:B----4-:R-:W-:-:S04]  /*0b10*/  FFMA R13, R25, R14, R26 ;  /* 0x0000000e190d7223 */ /* 0x010fc8000000001a */
[----:B-1----:R-:W-:-:S04]  /*0b20*/  FFMA R13, R12, R15, R13 ;  /* 0x0000000f0c0d7223 */ /* 0x002fc8000000000d */
[----:B------:R-:W-:-:S04]  /*0b30*/  FFMA R27, R8, R27, R13 ;  /* 0x0000001b081b7223 */ /* 0x000fc8000000000d */
[----:B------:R-:W-:-:S04]  /*0b40*/  FFMA R24, R24, R9, R27 ;  /* 0x0000000918187223 */ /* 0x000fc8000000001b */
[----:B------:R-:W-:-:S04]  /*0b50*/  FFMA R21, R21, R10, R24 ;  /* 0x0000000a15157223 */ /* 0x000fc80000000018 */
[----:B------:R-:W-:Y:S01]  /*0b60*/  FFMA R27, R20, R11, R21 ;  /* 0x0000000b141b7223 */ /* 0x000fe20000000015 */
[----:B------:R-:W-:-:S04]  /*0b70*/  ISETP.GT.AND P0, PT, R0, 0x3f, PT ;  /* 0x0000003f0000780c */ /* 0x000fc80003f04270 */
        /* <DEDUP_REMOVED lines=13> */
[----:B------:R-:W5:Y:S04]  /*0c50*/  LDS R24, [R2+0x1c0] ;  /* 0x0001c00002187984 */ /* 0x000f680000000800 */
[----:B------:R-:W-:Y:S01]  /*0c60*/  LDS R21, [R2+0x200] ;  /* 0x0002000002157984 */ /* 0x000fe20000000800 */
[----:B0-----:R-:W-:-:S03]  /*0c70*/  FFMA R19, R4, R19, R27 ;  /* 0x0000001304137223 */ /* 0x001fc6000000001b */
[----:B------:R-:W0:Y:S01]  /*0c80*/  LDS.128 R8, [R16+0x20] ;  /* 0x0000200010087984 */ /* 0x000e220000000c00 */
[----:B-1----:R-:W-:-:S03]  /*0c90*/  FFMA R22, R22, R5, R19 ;  /* 0x0000000516167223 */ /* 0x002fc60000000013 */
[----:B------:R1:W1:Y:S01]  /*0ca0*/  LDS R20, [R2+0x240] ;  /* 0x0002400002147984 */ /* 0x0002620000000800 */
[----:B--2---:R-:W-:-:S03]  /*0cb0*/  FFMA R25, R25, R6, R22 ;  /* 0x0000000619197223 */ /* 0x004fc60000000016 */
[----:B------:R2:W1:Y:S01]  /*0cc0*/  LDS R19, [R2+0x280] ;  /* 0x0002800002137984 */ /* 0x0004620000000800 */
[----:B---3--:R-:W-:-:S03]  /*0cd0*/  FFMA R27, R26, R7, R25 ;  /* 0x000000071a1b7223 */ /* 0x008fc60000000019 */
[----:B------:R2:W3:Y:S04]  /*0ce0*/  LDS R22, [R2+0x2c0] ;  /* 0x0002c00002167984 */ /* 0x0004e80000000800 */
[----:B------:R2:W1:Y:S01]  /*0cf0*/  LDS R25, [R2+0x300] ;  /* 0x0003000002197984 */ /* 0x0004620000000800 */
[----:B----4-:R-:W-:-:S03]  /*0d00*/  FFMA R17, R12, R17, R27 ;  /* 0x000000110c117223 */ /* 0x010fc6000000001b */
[----:B------:R2:W4:Y:S01]  /*0d10*/  LDS.128 R4, [R16+0x30] ;  /* 0x0000300010047984 */ /* 0x0005220000000c00 */
[----:B-----5:R-:W-:-:S03]  /*0d20*/  FFMA R18, R18, R13, R17 ;  /* 0x0000000d12127223 */ /* 0x020fc60000000011 */
[----:B------:R2:W1:Y:S01]  /*0d30*/  LDS R12, [R2+0x340] ;  /* 0x00034000020c7984 */ /* 0x0004620000000800 */
[----:B------:R-:W-:-:S03]  /*0d40*/  FFMA R23, R23, R14, R18 ;  /* 0x0000000e17177223 */ /* 0x000fc60000000012 */
[----:B------:R2:W1:Y:S04]  /*0d50*/  LDS R13, [R2+0x380] ;  /* 0x00038000020d7984 */ /* 0x0004680000000800 */
[----:B------:R2:W1:Y:S01]  /*0d60*/  LDS R18, [R2+0x3c0] ;  /* 0x0003c00002127984 */ /* 0x0004620000000800 */
[----:B------:R-:W-:-:S04]  /*0d70*/  FFMA R15, R24, R15, R23 ;  /* 0x0000000f180f7223 */ /* 0x000fc80000000017 */
[----:B0-----:R-:W-:Y:S01]  /*0d80*/  FFMA R21, R8, R21, R15 ;  /* 0x0000001508157223 */ /* 0x001fe2000000000f */
[----:B------:R-:W-:Y:S06]  /*0d90*/  BAR.SYNC.DEFER_BLOCKING 0x0 ;  /* 0x0000000000007b1d */ /* 0x000fec0000010000 */
[----:B--2---:R-:W-:Y:S05]  /*0da0*/  @P0 EXIT ;  /* 0x000000000000094d */ /* 0x004fea0003800000 */
[----:B------:R-:W0:Y:S01]  /*0db0*/  LDC.64 R14, c[0x0][0x390] ;  /* 0x0000e400ff0e7b82 */ /* 0x000e220000000a00 */
[----:B-1----:R-:W-:Y:S01]  /*0dc0*/  FFMA R20, R20, R9, R21 ;  /* 0x0000000914147223 */ /* 0x002fe20000000015 */
[----:B------:R-:W-:-:S03]  /*0dd0*/  LEA R3, R3, R0, 0x6 ;  /* 0x0000000003037211 */ /* 0x000fc600078e30ff */
[----:B------:R-:W-:-:S04]  /*0de0*/  FFMA R19, R19, R10, R20 ;  /* 0x0000000a13137223 */ /* 0x000fc80000000014 */
[----:B---3--:R-:W-:-:S04]  /*0df0*/  FFMA R11, R22, R11, R19 ;  /* 0x0000000b160b7223 */ /* 0x008fc80000000013 */
[----:B----4-:R-:W-:-:S04]  /*0e00*/  FFMA R11, R4, R25, R11 ;  /* 0x00000019040b7223 */ /* 0x010fc8000000000b */
[----:B------:R-:W-:-:S04]  /*0e10*/  FFMA R12, R12, R5, R11 ;  /* 0x000000050c0c7223 */ /* 0x000fc8000000000b */
[----:B------:R-:W-:Y:S01]  /*0e20*/  FFMA R13, R13, R6, R12 ;  /* 0x000000060d0d7223 */ /* 0x000fe2000000000c */
[----:B0-----:R-:W-:-:S04]  /*0e30*/  IMAD.WIDE R14, R3, 0x4, R14 ;  /* 0x00000004030e7825 */ /* 0x001fc800078e020e */
[----:B------:R-:W-:-:S05]  /*0e40*/  FFMA R7, R18, R7, R13 ;  /* 0x0000000712077223 */ /* 0x000fca000000000d */
[----:B------:R-:W-:Y:S01]  /*0e50*/  STG.E desc[UR8][R14.64], R7 ;  /* 0x000000070e007986 */ /* 0x000fe2000c101908 */
[----:B------:R-:W-:Y:S05]  /*0e60*/  EXIT ;  /* 0x000000000000794d */ /* 0x000fea0003800000 */
.L_x_0:
[----:B------:R-:W-:-:S00]  /*0e70*/  BRA `(.L_x_0) ;  /* 0xfffffffc00fc7947 */ /* 0x000fc0000383ffff */
[----:B------:R-:W-:-:S00]  /*0e80*/  NOP ;  /* 0x0000000000007918 */ /* 0x000fc00000000000 */
[----:B------:R-:W-:-:S00]  /*0e90*/  NOP ;  /* 0x0000000000007918 */ /* 0x000fc00000000000 */
[----:B------:R-:W-:-:S00]  /*0ea0*/  NOP ;  /* 0x0000000000007918 */ /* 0x000fc00000000000 */
[----:B------:R-:W-:-:S00]  /*0eb0*/  NOP ;  /* 0x0000000000007918 */ /* 0x000fc00000000000 */
[----:B------:R-:W-:-:S00]  /*0ec0*/  NOP ;  /* 0x0000000000007918 */ /* 0x000fc00000000000 */
[----:B------:R-:W-:-:S00]  /*0ed0*/  NOP ;  /* 0x0000000000007918 */ /* 0x000fc00000000000 */
[----:B------:R-:W-:-:S00]  /*0ee0*/  NOP ;  /* 0x0000000000007918 */ /* 0x000fc00000000000 */
[----:B------:R-:W-:-:S00]  /*0ef0*/  NOP ;  /* 0x0000000000007918 */ /* 0x000fc00000000000 */
.L_x_1:


//--------------------- .nv.shared._Z11matMulTiledPKfS0_Pfiii --------------------------
	.section	.nv.shared._Z11matMulTiledPKfS0_Pfiii,"aw",@nobits
	.sectionflags	@""
	.align	4
.nv.shared._Z11matMulTiledPKfS0_Pfiii:
	.zero		3072


//--------------------- .nv.shared.reserved.0     --------------------------
	.section	.nv.shared.reserved.0,"aw",@nobits
	.weak		__nv_reservedSMEM_offset_0_alias
	.size		__nv_reservedSMEM_offset_0_alias, 0, 64
	.other		__nv_reservedSMEM_offset_0_alias,@"STO_CUDA_RESERVED_SHARED STV_DEFAULT"
__nv_reservedSMEM_offset_0_alias:
	.zero		0
	.zero		64


//--------------------- .nv.constant0._Z11matMulTiledPKfS0_Pfiii --------------------------
	.section	.nv.constant0._Z11matMulTiledPKfS0_Pfiii,"a",@progbits
	.sectionflags	@""
	.align	4
.nv.constant0._Z11matMulTiledPKfS0_Pfiii:
	.zero		932


//--------------------- SYMBOLS --------------------------

	.type		.nv.reservedSmem.offset0,@object
	.size		.nv.reservedSmem.offset0,0x4
	.type		.nv.reservedSmem.cap,@object
	.size		.nv.reservedSmem.cap,0x4
